	.headerflags	@"EF_CUDA_TEXMODE_UNIFIED EF_CUDA_64BIT_ADDRESS EF_CUDA_ACCELERATORS EF_CUDA_SM90 EF_CUDA_VIRTUAL_SM(EF_CUDA_SM90)"
	.elftype	@"ET_EXEC"


//--------------------- .nv.info                  --------------------------
	.section	.nv.info,"",@"SHT_CUDA_INFO"
	.align	4


	//----- nvinfo : EIATTR_REGCOUNT
	.align		4
        /*0000*/ 	.byte	0x04, 0x2f
        /*0002*/ 	.short	(.L_3 - .L_2)
	.align		4
.L_2:
        /*0004*/ 	.word	index@(triton_poi_fused_mul_sin_0)
        /*0008*/ 	.word	0x00000010


	//----- nvinfo : EIATTR_MIN_STACK_SIZE
	.align		4
.L_3:
        /*000c*/ 	.byte	0x04, 0x12
        /*000e*/ 	.short	(.L_5 - .L_4)
	.align		4
.L_4:
        /*0010*/ 	.word	index@(triton_poi_fused_mul_sin_0)
        /*0014*/ 	.word	0x00000020


	//----- nvinfo : EIATTR_FRAME_SIZE
	.align		4
.L_5:
        /*0018*/ 	.byte	0x04, 0x11
        /*001a*/ 	.short	(.L_7 - .L_6)
	.align		4
.L_6:
        /*001c*/ 	.word	index@(triton_poi_fused_mul_sin_0)
        /*0020*/ 	.word	0x00000020


	//----- nvinfo : EIATTR_MIN_STACK_SIZE
	.align		4
.L_7:
        /*0024*/ 	.byte	0x04, 0x12
        /*0026*/ 	.short	(.L_9 - .L_8)
	.align		4
.L_8:
        /*0028*/ 	.word	index@(triton_poi_fused_mul_sin_0)
        /*002c*/ 	.word	0x00000020
.L_9:


//--------------------- .nv.info.triton_poi_fused_mul_sin_0 --------------------------
	.section	.nv.info.triton_poi_fused_mul_sin_0,"",@"SHT_CUDA_INFO"
	.sectionflags	@""
	.align	4


	//----- nvinfo : EIATTR_CUDA_API_VERSION
	.align		4
        /*0000*/ 	.byte	0x04, 0x37
        /*0002*/ 	.short	(.L_11 - .L_10)
.L_10:
        /*0004*/ 	.word	0x0000007c


	//----- nvinfo : EIATTR_KPARAM_INFO
	.align		4
.L_11:
        /*0008*/ 	.byte	0x04, 0x17
        /*000a*/ 	.short	(.L_13 - .L_12)
.L_12:
        /*000c*/ 	.word	0x00000000
        /*0010*/ 	.short	0x0002
        /*0012*/ 	.short	0x0010
        /*0014*/ 	.byte	0x00, 0xf0, 0x11, 0x00


	//----- nvinfo : EIATTR_KPARAM_INFO
	.align		4
.L_13:
        /*0018*/ 	.byte	0x04, 0x17
        /*001a*/ 	.short	(.L_15 - .L_14)
.L_14:
        /*001c*/ 	.word	0x00000000
        /*0020*/ 	.short	0x0001
        /*0022*/ 	.short	0x0008
        /*0024*/ 	.byte	0x00, 0xf4, 0x21, 0x00


	//----- nvinfo : EIATTR_KPARAM_INFO
	.align		4
.L_15:
        /*0028*/ 	.byte	0x04, 0x17
        /*002a*/ 	.short	(.L_17 - .L_16)
.L_16:
        /*002c*/ 	.word	0x00000000
        /*0030*/ 	.short	0x0000
        /*0032*/ 	.short	0x0000
        /*0034*/ 	.byte	0x00, 0xf4, 0x21, 0x00


	//----- nvinfo : EIATTR_SPARSE_MMA_MASK
	.align		4
.L_17:
        /*0038*/ 	.byte	0x03, 0x50
        /*003a*/ 	.short	0x0000


	//----- nvinfo : EIATTR_MAXREG_COUNT
	.align		4
        /*003c*/ 	.byte	0x03, 0x1b
        /*003e*/ 	.short	0x00ff


	//----- nvinfo : EIATTR_EXIT_INSTR_OFFSETS
	.align		4
        /*0040*/ 	.byte	0x04, 0x1c
        /*0042*/ 	.short	(.L_19 - .L_18)


	//   ....[0]....
.L_18:
        /*0044*/ 	.word	0x000006c0


	//   ....[1]....
        /*0048*/ 	.word	0x000006e0


	//----- nvinfo : EIATTR_REQNTID
	.align		4
.L_19:
        /*004c*/ 	.byte	0x04, 0x10
        /*004e*/ 	.short	(.L_21 - .L_20)
.L_20:
        /*0050*/ 	.word	0x00000080
        /*0054*/ 	.word	0x00000001
        /*0058*/ 	.word	0x00000001


	//----- nvinfo : EIATTR_CRS_STACK_SIZE
	.align		4
.L_21:
        /*005c*/ 	.byte	0x04, 0x1e
        /*005e*/ 	.short	(.L_23 - .L_22)
.L_22:
        /*0060*/ 	.word	0x00000000


	//----- nvinfo : EIATTR_CBANK_PARAM_SIZE
	.align		4
.L_23:
        /*0064*/ 	.byte	0x03, 0x19
        /*0066*/ 	.short	0x0014


	//----- nvinfo : EIATTR_PARAM_CBANK
	.align		4
        /*0068*/ 	.byte	0x04, 0x0a
        /*006a*/ 	.short	(.L_25 - .L_24)
	.align		4
.L_24:
        /*006c*/ 	.word	index@(.nv.constant0.triton_poi_fused_mul_sin_0)
        /*0070*/ 	.short	0x0210
        /*0072*/ 	.short	0x0014


	//----- nvinfo : EIATTR_SW_WAR
	.align		4
.L_25:
        /*0074*/ 	.byte	0x04, 0x36
        /*0076*/ 	.short	(.L_27 - .L_26)
.L_26:
        /*0078*/ 	.word	0x00000008
.L_27:


//--------------------- .nv.callgraph             --------------------------
	.section	.nv.callgraph,"",@"SHT_CUDA_CALLGRAPH"
	.align	4
	.sectionentsize	8
	.align		4
        /*0000*/ 	.word	0x00000000
	.align		4
        /*0004*/ 	.word	0xffffffff
	.align		4
        /*0008*/ 	.word	0x00000000
	.align		4
        /*000c*/ 	.word	0xfffffffe
	.align		4
        /*0010*/ 	.word	0x00000000
	.align		4
        /*0014*/ 	.word	0xfffffffd
	.align		4
        /*0018*/ 	.word	0x00000000
	.align		4
        /*001c*/ 	.word	0xfffffffc


//--------------------- .nv.constant4             --------------------------
	.section	.nv.constant4,"a",@progbits
	.align	8
	.align		8
.nv.constant4:
        /*0000*/ 	.dword	_$_str
	.align		8
        /*0008*/ 	.dword	__cudart_i2opi_f


//--------------------- .text.triton_poi_fused_mul_sin_0 --------------------------
	.section	.text.triton_poi_fused_mul_sin_0,"ax",@progbits
	.align	128
        .global         triton_poi_fused_mul_sin_0
        .type           triton_poi_fused_mul_sin_0,@function
        .size           triton_poi_fused_mul_sin_0,(.L_x_6 - triton_poi_fused_mul_sin_0)
        .other          triton_poi_fused_mul_sin_0,@"STO_CUDA_ENTRY STV_DEFAULT"
triton_poi_fused_mul_sin_0:
.text.triton_poi_fused_mul_sin_0:
[----:B------:R-:W0:Y:S01]  /*0000*/  LDC R1, c[0x0][0x28] ;  /* 0x00000a00ff017b82 */ /* 0x000e220000000800 */
[----:B------:R-:W1:Y:S01]  /*0010*/  S2R R8, SR_TID.X ;  /* 0x0000000000087919 */ /* 0x000e620000002100 */
[----:B------:R-:W-:Y:S01]  /*0020*/  ULDC.64 UR4, c[0x0][0x208] ;  /* 0x0000820000047ab9 */ /* 0x000fe20000000a00 */
[----:B------:R-:W-:Y:S01]  /*0030*/  BSSY B0, `(.L_x_0) ;  /* 0x000000b000007945 */ /* 0x000fe20003800000 */
[----:B0-----:R-:W-:Y:S01]  /*0040*/  VIADD R1, R1, 0xffffffe0 ;  /* 0xffffffe001017836 */ /* 0x001fe20000000000 */
[----:B------:R-:W0:Y:S01]  /*0050*/  S2R R3, SR_CTAID.X ;  /* 0x0000000000037919 */ /* 0x000e220000002500 */
[----:B------:R-:W-:Y:S01]  /*0060*/  IMAD.MOV.U32 R9, RZ, RZ, RZ ;  /* 0x000000ffff097224 */ /* 0x000fe200078e00ff */
[----:B-1----:R-:W-:-:S05]  /*0070*/  LOP3.LUT R8, R8, 0x7f, RZ, 0xc0, !PT ;  /* 0x0000007f08087812 */ /* 0x002fca00078ec0ff */
[----:B0-----:R-:W-:-:S05]  /*0080*/  IMAD R8, R3, 0x80, R8 ;  /* 0x0000008003087824 */ /* 0x001fca00078e0208 */
[----:B------:R-:W-:-:S13]  /*0090*/  ISETP.GE.AND P1, PT, R8, 0x100, PT ;  /* 0x000001000800780c */ /* 0x000fda0003f26270 */
[----:B------:R-:W-:Y:S05]  /*00a0*/  @P1 BRA `(.L_x_1) ;  /* 0x00000000000c1947 */ /* 0x000fea0003800000 */
[----:B------:R-:W0:Y:S02]  /*00b0*/  LDC.64 R2, c[0x0][0x210] ;  /* 0x00008400ff027b82 */ /* 0x000e240000000a00 */
[----:B0-----:R-:W-:-:S05]  /*00c0*/  IMAD.WIDE R2, R8, 0x4, R2 ;  /* 0x0000000408027825 */ /* 0x001fca00078e0202 */
[----:B------:R0:W5:Y:S02]  /*00d0*/  LDG.E R9, desc[UR4][R2.64] ;  /* 0x0000000402097981 */ /* 0x000164000c1e1900 */
.L_x_1:
[----:B------:R-:W-:Y:S05]  /*00e0*/  BSYNC B0 ;  /* 0x0000000000007941 */ /* 0x000fea0003800000 */
.L_x_0:
[----:B-----5:R-:W-:Y:S01]  /*00f0*/  FMUL R9, R9, 30 ;  /* 0x41f0000009097820 */ /* 0x020fe20000400000 */
[----:B------:R-:W-:Y:S03]  /*0100*/  BSSY B0, `(.L_x_2) ;  /* 0x0000046000007945 */ /* 0x000fe60003800000 */
[C---:B------:R-:W-:Y:S01]  /*0110*/  FMUL R0, R9.reuse, 0.63661974668502807617 ;  /* 0x3f22f98309007820 */ /* 0x040fe20000400000 */
[----:B------:R-:W-:-:S05]  /*0120*/  FADD.FTZ R4, |R9|, -RZ ;  /* 0x800000ff09047221 */ /* 0x000fca0000010200 */
[----:B------:R-:W1:Y:S01]  /*0130*/  F2I.FTZ.NTZ R0, R0 ;  /* 0x0000000000007305 */ /* 0x000e620000213100 */
[----:B------:R-:W-:Y:S02]  /*0140*/  FSETP.GE.AND P0, PT, R4, 105615, PT ;  /* 0x47ce47800400780b */ /* 0x000fe40003f06000 */
[----:B01----:R-:W-:-:S05]  /*0150*/  I2FP.F32.S32 R2, R0 ;  /* 0x0000000000027245 */ /* 0x003fca0000201400 */
[----:B------:R-:W-:-:S04]  /*0160*/  FFMA.FTZ R3, R2, -1.5707962512969970703, R9 ;  /* 0xbfc90fda02037823 */ /* 0x000fc80000010009 */
[----:B------:R-:W-:-:S04]  /*0170*/  FFMA.FTZ R3, R2, -7.5497894158615963534e-08, R3 ;  /* 0xb3a2216802037823 */ /* 0x000fc80000010003 */
[----:B------:R-:W-:Y:S01]  /*0180*/  FFMA.FTZ R2, R2, -5.3903029534742383927e-15, R3 ;  /* 0xa7c234c502027823 */ /* 0x000fe20000010003 */
[----:B------:R-:W-:Y:S06]  /*0190*/  @!P0 BRA `(.L_x_3) ;  /* 0x0000000000f08947 */ /* 0x000fec0003800000 */
[----:B------:R-:W-:-:S13]  /*01a0*/  FSETP.NEU.AND P0, PT, R4, +INF , PT ;  /* 0x7f8000000400780b */ /* 0x000fda0003f0d000 */
[----:B------:R-:W-:Y:S01]  /*01b0*/  @!P0 FMUL.FTZ R2, RZ, R9 ;  /* 0x00000009ff028220 */ /* 0x000fe20000410000 */
[----:B------:R-:W-:Y:S01]  /*01c0*/  @!P0 IMAD.MOV.U32 R0, RZ, RZ, RZ ;  /* 0x000000ffff008224 */ /* 0x000fe200078e00ff */
[----:B------:R-:W-:Y:S06]  /*01d0*/  @!P0 BRA `(.L_x_3) ;  /* 0x0000000000e08947 */ /* 0x000fec0003800000 */
[----:B------:R-:W-:Y:S01]  /*01e0*/  SHF.R.U32.HI R13, RZ, 0x17, R9 ;  /* 0x00000017ff0d7819 */ /* 0x000fe20000011609 */
[----:B------:R-:W-:Y:S01]  /*01f0*/  IMAD.SHL.U32 R3, R9, 0x100, RZ ;  /* 0x0000010009037824 */ /* 0x000fe200078e00ff */
[----:B------:R-:W-:Y:S01]  /*0200*/  HFMA2.MMA R5, -RZ, RZ, 0, 0 ;  /* 0x00000000ff057435 */ /* 0x000fe200000001ff */
[----:B------:R-:W-:Y:S01]  /*0210*/  IMAD.MOV.U32 R0, RZ, RZ, RZ ;  /* 0x000000ffff007224 */ /* 0x000fe200078e00ff */
[----:B------:R-:W-:Y:S01]  /*0220*/  LOP3.LUT R2, R13, 0xe0, RZ, 0xc0, !PT ;  /* 0x000000e00d027812 */ /* 0x000fe200078ec0ff */
[----:B------:R-:W-:Y:S01]  /*0230*/  IMAD.MOV.U32 R12, RZ, RZ, RZ ;  /* 0x000000ffff0c7224 */ /* 0x000fe200078e00ff */
[----:B------:R-:W-:Y:S01]  /*0240*/  LOP3.LUT R3, R3, 0x80000000, RZ, 0xfc, !PT ;  /* 0x8000000003037812 */ /* 0x000fe200078efcff */
[----:B------:R-:W-:Y:S02]  /*0250*/  ULDC.64 UR6, c[0x4][0x8] ;  /* 0x0100020000067ab9 */ /* 0x000fe40000000a00 */
[----:B------:R-:W-:Y:S02]  /*0260*/  VIADD R4, R2, 0xffffff80 ;  /* 0xffffff8002047836 */ /* 0x000fe40000000000 */
[----:B------:R-:W-:-:S03]  /*0270*/  IMAD.MOV.U32 R2, RZ, RZ, R1 ;  /* 0x000000ffff027224 */ /* 0x000fc600078e0001 */
[----:B------:R-:W-:-:S07]  /*0280*/  SHF.R.U32.HI R4, RZ, 0x5, R4 ;  /* 0x00000005ff047819 */ /* 0x000fce0000011604 */
.L_x_4:
[----:B------:R-:W-:-:S04]  /*0290*/  IADD3 R10, P0, R5, UR6, RZ ;  /* 0x00000006050a7c10 */ /* 0x000fc8000ff1e0ff */
[----:B------:R-:W-:-:S06]  /*02a0*/  IADD3.X R11, R12, UR7, RZ, P0, !PT ;  /* 0x000000070c0b7c10 */ /* 0x000fcc00087fe4ff */
[----:B------:R-:W2:Y:S01]  /*02b0*/  LDG.E.CONSTANT R11, desc[UR4][R10.64] ;  /* 0x000000040a0b7981 */ /* 0x000ea2000c1e9900 */
[----:B------:R-:W-:Y:S01]  /*02c0*/  IADD3 R5, P2, R5, 0x4, RZ ;  /* 0x0000000405057810 */ /* 0x000fe20007f5e0ff */
[----:B------:R-:W-:Y:S02]  /*02d0*/  IMAD.MOV.U32 R6, RZ, RZ, R0 ;  /* 0x000000ffff067224 */ /* 0x000fe400078e0000 */
[----:B------:R-:W-:Y:S01]  /*02e0*/  IMAD.MOV.U32 R7, RZ, RZ, RZ ;  /* 0x000000ffff077224 */ /* 0x000fe200078e00ff */
[----:B------:R-:W-:Y:S02]  /*02f0*/  ISETP.NE.U32.AND P0, PT, R5, 0x18, PT ;  /* 0x000000180500780c */ /* 0x000fe40003f05070 */
[----:B------:R-:W-:-:S04]  /*0300*/  IADD3.X R12, RZ, R12, RZ, P2, !PT ;  /* 0x0000000cff0c7210 */ /* 0x000fc800017fe4ff */
[----:B------:R-:W-:Y:S01]  /*0310*/  ISETP.NE.AND.EX P0, PT, R12, RZ, PT, P0 ;  /* 0x000000ff0c00720c */ /* 0x000fe20003f05300 */
[----:B--2---:R-:W-:-:S04]  /*0320*/  IMAD.WIDE.U32 R6, R3, R11, R6 ;  /* 0x0000000b03067225 */ /* 0x004fc800078e0006 */
[----:B------:R-:W-:Y:S01]  /*0330*/  IMAD.MOV.U32 R0, RZ, RZ, R7 ;  /* 0x000000ffff007224 */ /* 0x000fe200078e0007 */
[----:B------:R0:W-:Y:S02]  /*0340*/  STL [R2], R6 ;  /* 0x0000000602007387 */ /* 0x0001e40000100800 */
[----:B0-----:R-:W-:-:S05]  /*0350*/  VIADD R2, R2, 0x4 ;  /* 0x0000000402027836 */ /* 0x001fca0000000000 */
[----:B------:R-:W-:Y:S05]  /*0360*/  @P0 BRA `(.L_x_4) ;  /* 0xfffffffc00c80947 */ /* 0x000fea000383ffff */
[----:B------:R-:W-:Y:S01]  /*0370*/  LOP3.LUT P0, R6, R13, 0x1f, RZ, 0xc0, !PT ;  /* 0x0000001f0d067812 */ /* 0x000fe2000780c0ff */
[----:B------:R-:W-:Y:S01]  /*0380*/  IMAD R11, R4, -0x4, R1 ;  /* 0xfffffffc040b7824 */ /* 0x000fe200078e0201 */
[----:B------:R0:W-:Y:S04]  /*0390*/  STL [R1+0x18], R0 ;  /* 0x0000180001007387 */ /* 0x0001e80000100800 */
[----:B------:R-:W2:Y:S04]  /*03a0*/  LDL R2, [R11+0x18] ;  /* 0x000018000b027983 */ /* 0x000ea80000100800 */
[----:B------:R-:W3:Y:S04]  /*03b0*/  LDL R3, [R11+0x14] ;  /* 0x000014000b037983 */ /* 0x000ee80000100800 */
[----:B------:R-:W4:Y:S01]  /*03c0*/  @P0 LDL R7, [R11+0x10] ;  /* 0x000010000b070983 */ /* 0x000f220000100800 */
[----:B------:R-:W-:Y:S01]  /*03d0*/  @P0 IADD3 R4, -R6, 0x20, RZ ;  /* 0x0000002006040810 */ /* 0x000fe20007ffe1ff */
[----:B------:R-:W-:Y:S01]  /*03e0*/  UMOV UR6, 0x54442d19 ;  /* 0x54442d1900067882 */ /* 0x000fe20000000000 */
[----:B------:R-:W-:Y:S01]  /*03f0*/  UMOV UR7, 0x3bf921fb ;  /* 0x3bf921fb00077882 */ /* 0x000fe20000000000 */
[----:B--2---:R-:W-:-:S02]  /*0400*/  @P0 SHF.L.U32 R5, R2, R6, RZ ;  /* 0x0000000602050219 */ /* 0x004fc400000006ff */
[----:B---3--:R-:W-:Y:S02]  /*0410*/  @P0 SHF.L.U32 R6, R3, R6, RZ ;  /* 0x0000000603060219 */ /* 0x008fe400000006ff */
[-C--:B----4-:R-:W-:Y:S02]  /*0420*/  @P0 SHF.R.U32.HI R7, RZ, R4.reuse, R7 ;  /* 0x00000004ff070219 */ /* 0x090fe40000011607 */
[----:B------:R-:W-:-:S03]  /*0430*/  @P0 SHF.R.U32.HI R4, RZ, R4, R3 ;  /* 0x00000004ff040219 */ /* 0x000fc60000011603 */
[----:B------:R-:W-:Y:S02]  /*0440*/  @P0 IMAD.IADD R3, R6, 0x1, R7 ;  /* 0x0000000106030824 */ /* 0x000fe400078e0207 */
[----:B------:R-:W-:-:S05]  /*0450*/  @P0 IMAD.IADD R2, R5, 0x1, R4 ;  /* 0x0000000105020824 */ /* 0x000fca00078e0204 */
[C---:B------:R-:W-:Y:S02]  /*0460*/  SHF.L.W.U32.HI R10, R3.reuse, 0x2, R2 ;  /* 0x00000002030a7819 */ /* 0x040fe40000010e02 */
[----:B------:R-:W-:Y:S02]  /*0470*/  SHF.L.U32 R3, R3, 0x2, RZ ;  /* 0x0000000203037819 */ /* 0x000fe400000006ff */
[----:B0-----:R-:W-:-:S04]  /*0480*/  SHF.R.S32.HI R0, RZ, 0x1f, R10 ;  /* 0x0000001fff007819 */ /* 0x001fc8000001140a */
[C---:B------:R-:W-:Y:S02]  /*0490*/  LOP3.LUT R6, R0.reuse, R3, RZ, 0x3c, !PT ;  /* 0x0000000300067212 */ /* 0x040fe400078e3cff */
[----:B------:R-:W-:-:S04]  /*04a0*/  LOP3.LUT R7, R0, R10, RZ, 0x3c, !PT ;  /* 0x0000000a00077212 */ /* 0x000fc800078e3cff */
[----:B------:R-:W0:Y:S01]  /*04b0*/  I2F.F64.S64 R4, R6 ;  /* 0x0000000600047312 */ /* 0x000e220000301c00 */
[----:B------:R-:W-:Y:S02]  /*04c0*/  ISETP.GE.AND P0, PT, R9, RZ, PT ;  /* 0x000000ff0900720c */ /* 0x000fe40003f06270 */
[----:B------:R-:W-:Y:S01]  /*04d0*/  SHF.R.U32.HI R0, RZ, 0x1e, R2 ;  /* 0x0000001eff007819 */ /* 0x000fe20000011602 */
[----:B0-----:R-:W-:-:S03]  /*04e0*/  DMUL R4, R4, UR6 ;  /* 0x0000000604047c28 */ /* 0x001fc60008000000 */
[C---:B------:R-:W-:Y:S02]  /*04f0*/  LEA.HI R0, R10.reuse, R0, RZ, 0x1 ;  /* 0x000000000a007211 */ /* 0x040fe400078f08ff */
[----:B------:R-:W-:-:S05]  /*0500*/  LOP3.LUT R9, R10, R9, RZ, 0x3c, !PT ;  /* 0x000000090a097212 */ /* 0x000fca00078e3cff */
[----:B------:R-:W0:Y:S01]  /*0510*/  F2F.F32.F64 R4, R4 ;  /* 0x0000000400047310 */ /* 0x000e220000301000 */
[----:B------:R-:W-:Y:S01]  /*0520*/  IMAD.MOV R2, RZ, RZ, -R0 ;  /* 0x000000ffff027224 */ /* 0x000fe200078e0a00 */
[----:B------:R-:W-:-:S03]  /*0530*/  ISETP.GE.AND P2, PT, R9, RZ, PT ;  /* 0x000000ff0900720c */ /* 0x000fc60003f46270 */
[----:B------:R-:W-:Y:S01]  /*0540*/  @!P0 IMAD.MOV.U32 R0, RZ, RZ, R2 ;  /* 0x000000ffff008224 */ /* 0x000fe200078e0002 */
[----:B0-----:R-:W-:-:S09]  /*0550*/  FSEL R2, -R4, R4, !P2 ;  /* 0x0000000404027208 */ /* 0x001fd20005000100 */
.L_x_3:
[----:B------:R-:W-:Y:S05]  /*0560*/  BSYNC B0 ;  /* 0x0000000000007941 */ /* 0x000fea0003800000 */
.L_x_2:
[----:B------:R-:W-:Y:S01]  /*0570*/  LOP3.LUT R3, R0, 0x1, RZ, 0xc0, !PT ;  /* 0x0000000100037812 */ /* 0x000fe200078ec0ff */
[----:B------:R-:W-:Y:S01]  /*0580*/  FMUL.FTZ R7, R2, R2 ;  /* 0x0000000202077220 */ /* 0x000fe20000410000 */
[----:B------:R-:W-:Y:S01]  /*0590*/  IMAD.MOV.U32 R4, RZ, RZ, 0x3c0885e4 ;  /* 0x3c0885e4ff047424 */ /* 0x000fe200078e00ff */
[----:B------:R-:W-:Y:S01]  /*05a0*/  LOP3.LUT P0, RZ, R0, 0x2, RZ, 0xc0, !PT ;  /* 0x0000000200ff7812 */ /* 0x000fe2000780c0ff */
[----:B------:R-:W-:Y:S01]  /*05b0*/  IMAD.MOV.U32 R5, RZ, RZ, -0x41d55558 ;  /* 0xbe2aaaa8ff057424 */ /* 0x000fe200078e00ff */
[----:B------:R-:W-:Y:S01]  /*05c0*/  ISETP.NE.U32.AND P2, PT, R3, 0x1, PT ;  /* 0x000000010300780c */ /* 0x000fe20003f45070 */
[----:B------:R-:W-:Y:S01]  /*05d0*/  IMAD.MOV.U32 R3, RZ, RZ, -0x46b2bead ;  /* 0xb94d4153ff037424 */ /* 0x000fe200078e00ff */
[----:B------:R-:W-:Y:S02]  /*05e0*/  ULDC.64 UR6, c[0x0][0x218] ;  /* 0x0000860000067ab9 */ /* 0x000fe40000000a00 */
[----:B------:R-:W-:-:S05]  /*05f0*/  FSEL R0, R2, 1, P2 ;  /* 0x3f80000002007808 */ /* 0x000fca0001000000 */
[----:B------:R-:W-:-:S04]  /*0600*/  FFMA.FTZ R9, R7, R0, RZ ;  /* 0x0000000007097223 */ /* 0x000fc800000100ff */
[----:B------:R-:W-:Y:S01]  /*0610*/  @!P2 MOV R6, 0x37cbac00 ;  /* 0x37cbac000006a802 */ /* 0x000fe20000000f00 */
[----:B------:R-:W-:Y:S02]  /*0620*/  @!P2 IMAD.MOV.U32 R4, RZ, RZ, 0x3d2aaabb ;  /* 0x3d2aaabbff04a424 */ /* 0x000fe400078e00ff */
[----:B------:R-:W-:Y:S02]  /*0630*/  @!P2 IMAD.MOV.U32 R5, RZ, RZ, -0x41000001 ;  /* 0xbeffffffff05a424 */ /* 0x000fe400078e00ff */
[----:B------:R-:W-:Y:S01]  /*0640*/  @!P2 FFMA.FTZ R3, R7, R6, -0.0013887860113754868507 ;  /* 0xbab607ed0703a423 */ /* 0x000fe20000010006 */
[----:B------:R-:W-:-:S03]  /*0650*/  LEA R2, P2, R8, UR6, 0x2 ;  /* 0x0000000608027c11 */ /* 0x000fc6000f8410ff */
[----:B------:R-:W-:Y:S01]  /*0660*/  FFMA.FTZ R4, R7, R3, R4 ;  /* 0x0000000307047223 */ /* 0x000fe20000010004 */
[----:B------:R-:W-:-:S03]  /*0670*/  SHF.R.S32.HI R3, RZ, 0x1f, R8 ;  /* 0x0000001fff037819 */ /* 0x000fc60000011408 */
[----:B------:R-:W-:Y:S01]  /*0680*/  FFMA.FTZ R5, R7, R4, R5 ;  /* 0x0000000407057223 */ /* 0x000fe20000010005 */
[----:B------:R-:W-:-:S03]  /*0690*/  LEA.HI.X R3, R8, UR7, R3, 0x2, P2 ;  /* 0x0000000708037c11 */ /* 0x000fc600090f1403 */
[----:B------:R-:W-:-:S04]  /*06a0*/  FFMA.FTZ R0, R9, R5, R0 ;  /* 0x0000000509007223 */ /* 0x000fc80000010000 */
[----:B------:R-:W-:Y:S01]  /*06b0*/  @P0 FFMA.FTZ R0, R0, -1, RZ ;  /* 0xbf80000000000823 */ /* 0x000fe200000100ff */
[----:B------:R-:W-:Y:S06]  /*06c0*/  @P1 EXIT ;  /* 0x000000000000194d */ /* 0x000fec0003800000 */
[----:B------:R-:W-:Y:S01]  /*06d0*/  STG.E desc[UR4][R2.64], R0 ;  /* 0x0000000002007986 */ /* 0x000fe2000c101904 */
[----:B------:R-:W-:Y:S05]  /*06e0*/  EXIT ;  /* 0x000000000000794d */ /* 0x000fea0003800000 */
.L_x_5:
[----:B------:R-:W-:-:S00]  /*06f0*/  BRA `(.L_x_5) ;  /* 0xfffffffc00fc7947 */ /* 0x000fc0000383ffff */
[----:B------:R-:W-:-:S00]  /*0700*/  NOP ;  /* 0x0000000000007918 */ /* 0x000fc00000000000 */
[----:B------:R-:W-:-:S00]  /*0710*/  NOP ;  /* 0x0000000000007918 */ /* 0x000fc00000000000 */
[----:B------:R-:W-:-:S00]  /*0720*/  NOP ;  /* 0x0000000000007918 */ /* 0x000fc00000000000 */
[----:B------:R-:W-:-:S00]  /*0730*/  NOP ;  /* 0x0000000000007918 */ /* 0x000fc00000000000 */
[----:B------:R-:W-:-:S00]  /*0740*/  NOP ;  /* 0x0000000000007918 */ /* 0x000fc00000000000 */
[----:B------:R-:W-:-:S00]  /*0750*/  NOP ;  /* 0x0000000000007918 */ /* 0x000fc00000000000 */
[----:B------:R-:W-:-:S00]  /*0760*/  NOP ;  /* 0x0000000000007918 */ /* 0x000fc00000000000 */
[----:B------:R-:W-:-:S00]  /*0770*/  NOP ;  /* 0x0000000000007918 */ /* 0x000fc00000000000 */
.L_x_6:


//--------------------- .nv.global.init           --------------------------
	.section	.nv.global.init,"aw",@progbits
	.align	4
.nv.global.init:
	.type		__cudart_i2opi_f,@object
	.size		__cudart_i2opi_f,(_$_str - __cudart_i2opi_f)
__cudart_i2opi_f:
        /*0000*/ 	.byte	0x41, 0x90, 0x43, 0x3c, 0x99, 0x95, 0x62, 0xdb, 0xc0, 0xdd, 0x34, 0xf5, 0xd1, 0x57, 0x27, 0xfc
        /*0010*/ 	.byte	0x29, 0x15, 0x44, 0x4e, 0x6e, 0x83, 0xf9, 0xa2
	.type		_$_str,@object
	.size		_$_str,(.L_0 - _$_str)
_$_str:
        /*0018*/ 	.byte	0x5f, 0x5f, 0x43, 0x55, 0x44, 0x41, 0x5f, 0x46, 0x54, 0x5a, 0x00
.L_0:


//--------------------- .nv.constant0.triton_poi_fused_mul_sin_0 --------------------------
	.section	.nv.constant0.triton_poi_fused_mul_sin_0,"a",@progbits
	.sectionflags	@""
	.align	4
.nv.constant0.triton_poi_fused_mul_sin_0:
	.zero		548
